//
// Generated by NVIDIA NVVM Compiler
//
// Compiler Build ID: CL-36424714
// Cuda compilation tools, release 13.0, V13.0.88
// Based on NVVM 20.0.0
//

.version 9.0
.target sm_100
.address_size 64

	// .globl	_Z12clampToRangePfffi

.visible .entry _Z12clampToRangePfffi(
	.param .u64 .ptr .align 1 _Z12clampToRangePfffi_param_0,
	.param .f32 _Z12clampToRangePfffi_param_1,
	.param .f32 _Z12clampToRangePfffi_param_2,
	.param .u32 _Z12clampToRangePfffi_param_3
)
{
	.reg .pred 	%p<4>;
	.reg .b32 	%r<6>;
	.reg .b32 	%f<6>;
	.reg .b64 	%rd<5>;

	ld.param.u64 	%rd1, [_Z12clampToRangePfffi_param_0];
	ld.param.f32 	%f1, [_Z12clampToRangePfffi_param_1];
	ld.param.f32 	%f2, [_Z12clampToRangePfffi_param_2];
	ld.param.u32 	%r2, [_Z12clampToRangePfffi_param_3];
	mov.u32 	%r3, %ctaid.x;
	mov.u32 	%r4, %ntid.x;
	mov.u32 	%r5, %tid.x;
	mad.lo.s32 	%r1, %r3, %r4, %r5;
	setp.ge.s32 	%p1, %r1, %r2;
	@%p1 bra 	$L__BB0_2;
	cvta.to.global.u64 	%rd2, %rd1;
	mul.wide.s32 	%rd3, %r1, 4;
	add.s64 	%rd4, %rd2, %rd3;
	ld.global.f32 	%f3, [%rd4];
	setp.gt.f32 	%p2, %f1, %f3;
	selp.f32 	%f4, %f1, %f3, %p2;
	setp.lt.f32 	%p3, %f2, %f4;
	selp.f32 	%f5, %f2, %f4, %p3;
	st.global.f32 	[%rd4], %f5;
$L__BB0_2:
	ret;

}
	// .globl	_Z10maskFilterPfiff
.visible .entry _Z10maskFilterPfiff(
	.param .u64 .ptr .align 1 _Z10maskFilterPfiff_param_0,
	.param .u32 _Z10maskFilterPfiff_param_1,
	.param .f32 _Z10maskFilterPfiff_param_2,
	.param .f32 _Z10maskFilterPfiff_param_3
)
{
	.reg .pred 	%p<5>;
	.reg .b32 	%r<6>;
	.reg .b32 	%f<14>;
	.reg .b64 	%rd<5>;

	ld.param.u64 	%rd2, [_Z10maskFilterPfiff_param_0];
	ld.param.u32 	%r2, [_Z10maskFilterPfiff_param_1];
	ld.param.f32 	%f4, [_Z10maskFilterPfiff_param_2];
	ld.param.f32 	%f5, [_Z10maskFilterPfiff_param_3];
	mov.u32 	%r3, %ctaid.x;
	mov.u32 	%r4, %ntid.x;
	mov.u32 	%r5, %tid.x;
	mad.lo.s32 	%r1, %r3, %r4, %r5;
	setp.ge.s32 	%p1, %r1, %r2;
	@%p1 bra 	$L__BB1_4;
	cvta.to.global.u64 	%rd3, %rd2;
	mul.wide.s32 	%rd4, %r1, 4;
	add.s64 	%rd1, %rd3, %rd4;
	ld.global.f32 	%f1, [%rd1];
	abs.f32 	%f7, %f1;
	setp.equ.f32 	%p2, %f7, 0f7F800000;
	mov.f32 	%f13, 0fBF800000;
	@%p2 bra 	$L__BB1_3;
	sub.f32 	%f8, %f1, %f4;
	mul.f32 	%f9, %f5, %f8;
	mov.f32 	%f10, 0f3F800000;
	sub.f32 	%f11, %f10, %f9;
	setp.gt.f32 	%p3, %f11, 0f3F800000;
	selp.f32 	%f12, 0f3F800000, %f11, %p3;
	setp.lt.f32 	%p4, %f12, 0f00000000;
	selp.f32 	%f13, 0f00000000, %f12, %p4;
$L__BB1_3:
	st.global.f32 	[%rd1], %f13;
$L__BB1_4:
	ret;

}


// ===== COMPILED SASS (sm_100) =====

	.target	sm_100

	.elftype	@"ET_EXEC"


//--------------------- .note.nv.tkinfo           --------------------------
	.section	.note.nv.tkinfo,"",@"SHT_NOTE"
	.sectionflags	@"SHF_NOTE_NV_TKINFO"
	.tkinfo
        /*0018*/ 	.word	0x00000002
        /*0030*/ 	.string	""
        /*0030*/ 	.string	"ptxas"
        /*0030*/ 	.string	"Cuda compilation tools, release 13.0, V13.0.88"
        /*0030*/ 	.string	"Build cuda_13.0.r13.0/compiler.36424714_0"
        /*0030*/ 	.string	"-arch sm_100 -m 64 "



//--------------------- .note.nv.cuinfo           --------------------------
	.section	.note.nv.cuinfo,"",@"SHT_NOTE"
	.sectionflags	@"SHF_NOTE_NV_CUINFO"
        /*0018*/ 	.short	0x0002
        /*001a*/ 	.short	0x0064
        /*001c*/ 	.short	0x0082
	.zero		2


//--------------------- .nv.info                  --------------------------
	.section	.nv.info,"",@"SHT_CUDA_INFO"
	.align	4


	//----- nvinfo : EIATTR_REGCOUNT
	.align		4
        /*0000*/ 	.byte	0x04, 0x2f
        /*0002*/ 	.short	(.L_1 - .L_0)
	.align		4
.L_0:
        /*0004*/ 	.word	index@(_Z12clampToRangePfffi)
        /*0008*/ 	.word	0x00000008


	//----- nvinfo : EIATTR_FRAME_SIZE
	.align		4
.L_1:
        /*000c*/ 	.byte	0x04, 0x11
        /*000e*/ 	.short	(.L_3 - .L_2)
	.align		4
.L_2:
        /*0010*/ 	.word	index@(_Z12clampToRangePfffi)
        /*0014*/ 	.word	0x00000000


	//----- nvinfo : EIATTR_REGCOUNT
	.align		4
.L_3:
        /*0018*/ 	.byte	0x04, 0x2f
        /*001a*/ 	.short	(.L_5 - .L_4)
	.align		4
.L_4:
        /*001c*/ 	.word	index@(_Z10maskFilterPfiff)
        /*0020*/ 	.word	0x0000000a


	//----- nvinfo : EIATTR_FRAME_SIZE
	.align		4
.L_5:
        /*0024*/ 	.byte	0x04, 0x11
        /*0026*/ 	.short	(.L_7 - .L_6)
	.align		4
.L_6:
        /*0028*/ 	.word	index@(_Z10maskFilterPfiff)
        /*002c*/ 	.word	0x00000000


	//----- nvinfo : EIATTR_MIN_STACK_SIZE
	.align		4
.L_7:
        /*0030*/ 	.byte	0x04, 0x12
        /*0032*/ 	.short	(.L_9 - .L_8)
	.align		4
.L_8:
        /*0034*/ 	.word	index@(_Z10maskFilterPfiff)
        /*0038*/ 	.word	0x00000000


	//----- nvinfo : EIATTR_MIN_STACK_SIZE
	.align		4
.L_9:
        /*003c*/ 	.byte	0x04, 0x12
        /*003e*/ 	.short	(.L_11 - .L_10)
	.align		4
.L_10:
        /*0040*/ 	.word	index@(_Z12clampToRangePfffi)
        /*0044*/ 	.word	0x00000000
.L_11:


//--------------------- .nv.compat                --------------------------
	.section	.nv.compat,"",@"SHT_CUDA_COMPAT_INFO"
	.align	4
        /*0000*/ 	.byte	0x02, 0x09, 0x00, 0x00, 0x02, 0x02, 0x01, 0x00, 0x02, 0x05, 0x05, 0x00, 0x03, 0x07, 0x01, 0x01
        /*0010*/ 	.byte	0x02, 0x03, 0x00, 0x00, 0x02, 0x06, 0x01, 0x00, 0x04, 0x0b, 0x08, 0x00, 0x01, 0x00, 0x00, 0x00
        /*0020*/ 	.byte	0x00, 0x00, 0x00, 0x00


//--------------------- .nv.info._Z10maskFilterPfiff --------------------------
	.section	.nv.info._Z10maskFilterPfiff,"",@"SHT_CUDA_INFO"
	.sectionflags	@""
	.align	4


	//----- nvinfo : EIATTR_CUDA_API_VERSION
	.align		4
        /*0000*/ 	.byte	0x04, 0x37
        /*0002*/ 	.short	(.L_13 - .L_12)
.L_12:
        /*0004*/ 	.word	0x00000082


	//----- nvinfo : EIATTR_KPARAM_INFO
	.align		4
.L_13:
        /*0008*/ 	.byte	0x04, 0x17
        /*000a*/ 	.short	(.L_15 - .L_14)
.L_14:
        /*000c*/ 	.word	0x00000000
        /*0010*/ 	.short	0x0003
        /*0012*/ 	.short	0x0010
        /*0014*/ 	.byte	0x00, 0xf0, 0x11, 0x00


	//----- nvinfo : EIATTR_KPARAM_INFO
	.align		4
.L_15:
        /*0018*/ 	.byte	0x04, 0x17
        /*001a*/ 	.short	(.L_17 - .L_16)
.L_16:
        /*001c*/ 	.word	0x00000000
        /*0020*/ 	.short	0x0002
        /*0022*/ 	.short	0x000c
        /*0024*/ 	.byte	0x00, 0xf0, 0x11, 0x00


	//----- nvinfo : EIATTR_KPARAM_INFO
	.align		4
.L_17:
        /*0028*/ 	.byte	0x04, 0x17
        /*002a*/ 	.short	(.L_19 - .L_18)
.L_18:
        /*002c*/ 	.word	0x00000000
        /*0030*/ 	.short	0x0001
        /*0032*/ 	.short	0x0008
        /*0034*/ 	.byte	0x00, 0xf0, 0x11, 0x00


	//----- nvinfo : EIATTR_KPARAM_INFO
	.align		4
.L_19:
        /*0038*/ 	.byte	0x04, 0x17
        /*003a*/ 	.short	(.L_21 - .L_20)
.L_20:
        /*003c*/ 	.word	0x00000000
        /*0040*/ 	.short	0x0000
        /*0042*/ 	.short	0x0000
        /*0044*/ 	.byte	0x00, 0xf5, 0x21, 0x00


	//----- nvinfo : EIATTR_SPARSE_MMA_MASK
	.align		4
.L_21:
        /*0048*/ 	.byte	0x03, 0x50
        /*004a*/ 	.short	0x0000


	//----- nvinfo : EIATTR_MAXREG_COUNT
	.align		4
        /*004c*/ 	.byte	0x03, 0x1b
        /*004e*/ 	.short	0x00ff


	//----- nvinfo : EIATTR_MERCURY_ISA_VERSION
	.align		4
        /*0050*/ 	.byte	0x03, 0x5f
        /*0052*/ 	.short	0x0101


	//----- nvinfo : EIATTR_VRC_CTA_INIT_COUNT
	.align		4
        /*0054*/ 	.byte	0x02, 0x4a
	.zero		1
	.zero		1


	//----- nvinfo : EIATTR_EXIT_INSTR_OFFSETS
	.align		4
        /*0058*/ 	.byte	0x04, 0x1c
        /*005a*/ 	.short	(.L_23 - .L_22)


	//   ....[0]....
.L_22:
        /*005c*/ 	.word	0x00000070


	//   ....[1]....
        /*0060*/ 	.word	0x00000160


	//----- nvinfo : EIATTR_CBANK_PARAM_SIZE
	.align		4
.L_23:
        /*0064*/ 	.byte	0x03, 0x19
        /*0066*/ 	.short	0x0014


	//----- nvinfo : EIATTR_PARAM_CBANK
	.align		4
        /*0068*/ 	.byte	0x04, 0x0a
        /*006a*/ 	.short	(.L_25 - .L_24)
	.align		4
.L_24:
        /*006c*/ 	.word	index@(.nv.constant0._Z10maskFilterPfiff)
        /*0070*/ 	.short	0x0380
        /*0072*/ 	.short	0x0014


	//----- nvinfo : EIATTR_SW_WAR
	.align		4
.L_25:
        /*0074*/ 	.byte	0x04, 0x36
        /*0076*/ 	.short	(.L_27 - .L_26)
.L_26:
        /*0078*/ 	.word	0x00000008
.L_27:


//--------------------- .nv.info._Z12clampToRangePfffi --------------------------
	.section	.nv.info._Z12clampToRangePfffi,"",@"SHT_CUDA_INFO"
	.sectionflags	@""
	.align	4


	//----- nvinfo : EIATTR_CUDA_API_VERSION
	.align		4
        /*0000*/ 	.byte	0x04, 0x37
        /*0002*/ 	.short	(.L_29 - .L_28)
.L_28:
        /*0004*/ 	.word	0x00000082


	//----- nvinfo : EIATTR_KPARAM_INFO
	.align		4
.L_29:
        /*0008*/ 	.byte	0x04, 0x17
        /*000a*/ 	.short	(.L_31 - .L_30)
.L_30:
        /*000c*/ 	.word	0x00000000
        /*0010*/ 	.short	0x0003
        /*0012*/ 	.short	0x0010
        /*0014*/ 	.byte	0x00, 0xf0, 0x11, 0x00


	//----- nvinfo : EIATTR_KPARAM_INFO
	.align		4
.L_31:
        /*0018*/ 	.byte	0x04, 0x17
        /*001a*/ 	.short	(.L_33 - .L_32)
.L_32:
        /*001c*/ 	.word	0x00000000
        /*0020*/ 	.short	0x0002
        /*0022*/ 	.short	0x000c
        /*0024*/ 	.byte	0x00, 0xf0, 0x11, 0x00


	//----- nvinfo : EIATTR_KPARAM_INFO
	.align		4
.L_33:
        /*0028*/ 	.byte	0x04, 0x17
        /*002a*/ 	.short	(.L_35 - .L_34)
.L_34:
        /*002c*/ 	.word	0x00000000
        /*0030*/ 	.short	0x0001
        /*0032*/ 	.short	0x0008
        /*0034*/ 	.byte	0x00, 0xf0, 0x11, 0x00


	//----- nvinfo : EIATTR_KPARAM_INFO
	.align		4
.L_35:
        /*0038*/ 	.byte	0x04, 0x17
        /*003a*/ 	.short	(.L_37 - .L_36)
.L_36:
        /*003c*/ 	.word	0x00000000
        /*0040*/ 	.short	0x0000
        /*0042*/ 	.short	0x0000
        /*0044*/ 	.byte	0x00, 0xf5, 0x21, 0x00


	//----- nvinfo : EIATTR_SPARSE_MMA_MASK
	.align		4
.L_37:
        /*0048*/ 	.byte	0x03, 0x50
        /*004a*/ 	.short	0x0000


	//----- nvinfo : EIATTR_MAXREG_COUNT
	.align		4
        /*004c*/ 	.byte	0x03, 0x1b
        /*004e*/ 	.short	0x00ff


	//----- nvinfo : EIATTR_MERCURY_ISA_VERSION
	.align		4
        /*0050*/ 	.byte	0x03, 0x5f
        /*0052*/ 	.short	0x0101


	//----- nvinfo : EIATTR_VRC_CTA_INIT_COUNT
	.align		4
        /*0054*/ 	.byte	0x02, 0x4a
	.zero		1
	.zero		1


	//----- nvinfo : EIATTR_EXIT_INSTR_OFFSETS
	.align		4
        /*0058*/ 	.byte	0x04, 0x1c
        /*005a*/ 	.short	(.L_39 - .L_38)


	//   ....[0]....
.L_38:
        /*005c*/ 	.word	0x00000070


	//   ....[1]....
        /*0060*/ 	.word	0x00000120


	//----- nvinfo : EIATTR_CBANK_PARAM_SIZE
	.align		4
.L_39:
        /*0064*/ 	.byte	0x03, 0x19
        /*0066*/ 	.short	0x0014


	//----- nvinfo : EIATTR_PARAM_CBANK
	.align		4
        /*0068*/ 	.byte	0x04, 0x0a
        /*006a*/ 	.short	(.L_41 - .L_40)
	.align		4
.L_40:
        /*006c*/ 	.word	index@(.nv.constant0._Z12clampToRangePfffi)
        /*0070*/ 	.short	0x0380
        /*0072*/ 	.short	0x0014


	//----- nvinfo : EIATTR_SW_WAR
	.align		4
.L_41:
        /*0074*/ 	.byte	0x04, 0x36
        /*0076*/ 	.short	(.L_43 - .L_42)
.L_42:
        /*0078*/ 	.word	0x00000008
.L_43:


//--------------------- .nv.callgraph             --------------------------
	.section	.nv.callgraph,"",@"SHT_CUDA_CALLGRAPH"
	.align	4
	.sectionentsize	8
	.align		4
        /*0000*/ 	.word	0x00000000
	.align		4
        /*0004*/ 	.word	0xffffffff
	.align		4
        /*0008*/ 	.word	0x00000000
	.align		4
        /*000c*/ 	.word	0xfffffffe
	.align		4
        /*0010*/ 	.word	0x00000000
	.align		4
        /*0014*/ 	.word	0xfffffffd
	.align		4
        /*0018*/ 	.word	0x00000000
	.align		4
        /*001c*/ 	.word	0xfffffffc


//--------------------- .text._Z10maskFilterPfiff --------------------------
	.section	.text._Z10maskFilterPfiff,"ax",@progbits
	.align	128
        .global         _Z10maskFilterPfiff
        .type           _Z10maskFilterPfiff,@function
        .size           _Z10maskFilterPfiff,(.L_x_2 - _Z10maskFilterPfiff)
        .other          _Z10maskFilterPfiff,@"STO_CUDA_ENTRY STV_DEFAULT"
_Z10maskFilterPfiff:
.text._Z10maskFilterPfiff:
[----:B------:R-:W-:Y:S01]  /*0000*/  LDC R1, c[0x0][0x37c] ;  /* 0x0000df00ff017b82 */ /* 0x000fe20000000800 */
[----:B------:R-:W0:Y:S07]  /*0010*/  S2R R0, SR_TID.X ;  /* 0x0000000000007919 */ /* 0x000e2e0000002100 */
[----:B------:R-:W0:Y:S01]  /*0020*/  S2UR UR4, SR_CTAID.X ;  /* 0x00000000000479c3 */ /* 0x000e220000002500 */
[----:B------:R-:W1:Y:S07]  /*0030*/  LDCU UR5, c[0x0][0x388] ;  /* 0x00007100ff0577ac */ /* 0x000e6e0008000800 */
[----:B------:R-:W0:Y:S02]  /*0040*/  LDC R5, c[0x0][0x360] ;  /* 0x0000d800ff057b82 */ /* 0x000e240000000800 */
[----:B0-----:R-:W-:-:S05]  /*0050*/  IMAD R5, R5, UR4, R0 ;  /* 0x0000000405057c24 */ /* 0x001fca000f8e0200 */
[----:B-1----:R-:W-:-:S13]  /*0060*/  ISETP.GE.AND P0, PT, R5, UR5, PT ;  /* 0x0000000505007c0c */ /* 0x002fda000bf06270 */
[----:B------:R-:W-:Y:S05]  /*0070*/  @P0 EXIT ;  /* 0x000000000000094d */ /* 0x000fea0003800000 */
[----:B------:R-:W0:Y:S01]  /*0080*/  LDC.64 R2, c[0x0][0x380] ;  /* 0x0000e000ff027b82 */ /* 0x000e220000000a00 */
[----:B------:R-:W1:Y:S01]  /*0090*/  LDCU.64 UR4, c[0x0][0x358] ;  /* 0x00006b00ff0477ac */ /* 0x000e620008000a00 */
[----:B0-----:R-:W-:-:S05]  /*00a0*/  IMAD.WIDE R2, R5, 0x4, R2 ;  /* 0x0000000405027825 */ /* 0x001fca00078e0202 */
[----:B-1----:R-:W2:Y:S02]  /*00b0*/  LDG.E R0, desc[UR4][R2.64] ;  /* 0x0000000402007981 */ /* 0x002ea4000c1e1900 */
[----:B--2---:R-:W-:-:S13]  /*00c0*/  FSETP.NE.AND P0, PT, |R0|, +INF , PT ;  /* 0x7f8000000000780b */ /* 0x004fda0003f05200 */
[----:B------:R-:W0:Y:S08]  /*00d0*/  @P0 LDC R5, c[0x0][0x38c] ;  /* 0x0000e300ff050b82 */ /* 0x000e300000000800 */
[----:B------:R-:W1:Y:S01]  /*00e0*/  @P0 LDC R7, c[0x0][0x390] ;  /* 0x0000e400ff070b82 */ /* 0x000e620000000800 */
[----:B0-----:R-:W-:Y:S01]  /*00f0*/  @P0 FADD R0, R0, -R5 ;  /* 0x8000000500000221 */ /* 0x001fe20000000000 */
[----:B------:R-:W-:-:S03]  /*0100*/  HFMA2 R5, -RZ, RZ, -1.875, 0 ;  /* 0xbf800000ff057431 */ /* 0x000fc600000001ff */
[----:B-1----:R-:W-:-:S05]  /*0110*/  @P0 FFMA R0, -R0, R7, 1 ;  /* 0x3f80000000000423 */ /* 0x002fca0000000107 */
[----:B------:R-:W-:-:S04]  /*0120*/  @P0 FMNMX.NAN R0, R0, 1, PT ;  /* 0x3f80000000000809 */ /* 0x000fc80003820000 */
[----:B------:R-:W-:-:S04]  /*0130*/  @P0 FSETP.GEU.AND P1, PT, R0, RZ, PT ;  /* 0x000000ff0000020b */ /* 0x000fc80003f2e000 */
[----:B------:R-:W-:-:S05]  /*0140*/  @P0 FSEL R5, R0, RZ, P1 ;  /* 0x000000ff00050208 */ /* 0x000fca0000800000 */
[----:B------:R-:W-:Y:S01]  /*0150*/  STG.E desc[UR4][R2.64], R5 ;  /* 0x0000000502007986 */ /* 0x000fe2000c101904 */
[----:B------:R-:W-:Y:S05]  /*0160*/  EXIT ;  /* 0x000000000000794d */ /* 0x000fea0003800000 */
.L_x_0:
[----:B------:R-:W-:-:S00]  /*0170*/  BRA `(.L_x_0) ;  /* 0xfffffffc00fc7947 */ /* 0x000fc0000383ffff */
[----:B------:R-:W-:-:S00]  /*0180*/  NOP ;  /* 0x0000000000007918 */ /* 0x000fc00000000000 */
[----:B------:R-:W-:-:S00]  /*0190*/  NOP ;  /* 0x0000000000007918 */ /* 0x000fc00000000000 */
[----:B------:R-:W-:-:S00]  /*01a0*/  NOP ;  /* 0x0000000000007918 */ /* 0x000fc00000000000 */
[----:B------:R-:W-:-:S00]  /*01b0*/  NOP ;  /* 0x0000000000007918 */ /* 0x000fc00000000000 */
[----:B------:R-:W-:-:S00]  /*01c0*/  NOP ;  /* 0x0000000000007918 */ /* 0x000fc00000000000 */
[----:B------:R-:W-:-:S00]  /*01d0*/  NOP ;  /* 0x0000000000007918 */ /* 0x000fc00000000000 */
[----:B------:R-:W-:-:S00]  /*01e0*/  NOP ;  /* 0x0000000000007918 */ /* 0x000fc00000000000 */
[----:B------:R-:W-:-:S00]  /*01f0*/  NOP ;  /* 0x0000000000007918 */ /* 0x000fc00000000000 */
.L_x_2:


//--------------------- .text._Z12clampToRangePfffi --------------------------
	.section	.text._Z12clampToRangePfffi,"ax",@progbits
	.align	128
        .global         _Z12clampToRangePfffi
        .type           _Z12clampToRangePfffi,@function
        .size           _Z12clampToRangePfffi,(.L_x_3 - _Z12clampToRangePfffi)
        .other          _Z12clampToRangePfffi,@"STO_CUDA_ENTRY STV_DEFAULT"
_Z12clampToRangePfffi:
.text._Z12clampToRangePfffi:
        /* <DEDUP_REMOVED lines=10> */
[----:B------:R-:W2:Y:S01]  /*00a0*/  LDCU.64 UR6, c[0x0][0x388] ;  /* 0x00007100ff0677ac */ /* 0x000ea20008000a00 */
[----:B0-----:R-:W-:-:S05]  /*00b0*/  IMAD.WIDE R2, R5, 0x4, R2 ;  /* 0x0000000405027825 */ /* 0x001fca00078e0202 */
[----:B-1----:R-:W2:Y:S02]  /*00c0*/  LDG.E R0, desc[UR4][R2.64] ;  /* 0x0000000402007981 */ /* 0x002ea4000c1e1900 */
[----:B--2---:R-:W-:-:S04]  /*00d0*/  FSETP.GEU.AND P0, PT, R0, UR6, PT ;  /* 0x0000000600007c0b */ /* 0x004fc8000bf0e000 */
[----:B------:R-:W-:-:S04]  /*00e0*/  FSEL R0, R0, UR6, P0 ;  /* 0x0000000600007c08 */ /* 0x000fc80008000000 */
[----:B------:R-:W-:-:S04]  /*00f0*/  FSETP.GT.AND P0, PT, R0, UR7, PT ;  /* 0x0000000700007c0b */ /* 0x000fc8000bf04000 */
[----:B------:R-:W-:-:S05]  /*0100*/  FSEL R5, R0, UR7, !P0 ;  /* 0x0000000700057c08 */ /* 0x000fca000c000000 */
[----:B------:R-:W-:Y:S01]  /*0110*/  STG.E desc[UR4][R2.64], R5 ;  /* 0x0000000502007986 */ /* 0x000fe2000c101904 */
[----:B------:R-:W-:Y:S05]  /*0120*/  EXIT ;  /* 0x000000000000794d */ /* 0x000fea0003800000 */
.L_x_1:
        /* <DEDUP_REMOVED lines=13> */
.L_x_3:


//--------------------- .nv.shared.reserved.0     --------------------------
	.section	.nv.shared.reserved.0,"aw",@nobits
	.weak		__nv_reservedSMEM_offset_0_alias
	.size		__nv_reservedSMEM_offset_0_alias, 0, 64
	.other		__nv_reservedSMEM_offset_0_alias,@"STO_CUDA_RESERVED_SHARED STV_DEFAULT"
__nv_reservedSMEM_offset_0_alias:
	.zero		0
	.zero		64


//--------------------- .nv.constant0._Z10maskFilterPfiff --------------------------
	.section	.nv.constant0._Z10maskFilterPfiff,"a",@progbits
	.sectionflags	@""
	.align	4
.nv.constant0._Z10maskFilterPfiff:
	.zero		916


//--------------------- .nv.constant0._Z12clampToRangePfffi --------------------------
	.section	.nv.constant0._Z12clampToRangePfffi,"a",@progbits
	.sectionflags	@""
	.align	4
.nv.constant0._Z12clampToRangePfffi:
	.zero		916


//--------------------- SYMBOLS --------------------------

	.type		.nv.reservedSmem.offset0,@object
	.size		.nv.reservedSmem.offset0,0x4
